//
// Generated by NVIDIA NVVM Compiler
//
// Compiler Build ID: CL-36424714
// Cuda compilation tools, release 13.0, V13.0.88
// Based on NVVM 20.0.0
//

.version 9.0
.target sm_100
.address_size 64

	// .globl	_Z16read_only_kernelPKci
// _ZZ16read_only_kernelPKciE3tmp has been demoted

.visible .entry _Z16read_only_kernelPKci(
	.param .u64 .ptr .align 1 _Z16read_only_kernelPKci_param_0,
	.param .u32 _Z16read_only_kernelPKci_param_1
)
{
	.reg .pred 	%p<10>;
	.reg .b16 	%rs<59>;
	.reg .b32 	%r<23>;
	.reg .b64 	%rd<16>;
	// demoted variable
	.shared .align 1 .u8 _ZZ16read_only_kernelPKciE3tmp;
	ld.param.u64 	%rd8, [_Z16read_only_kernelPKci_param_0];
	ld.param.u32 	%r16, [_Z16read_only_kernelPKci_param_1];
	cvta.to.global.u64 	%rd1, %rd8;
	setp.lt.s32 	%p1, %r16, 1;
	@%p1 bra 	$L__BB0_13;
	and.b32  	%r1, %r16, 15;
	setp.lt.u32 	%p2, %r16, 16;
	mov.b32 	%r20, 0;
	@%p2 bra 	$L__BB0_4;
	and.b32  	%r20, %r16, 2147483632;
	neg.s32 	%r18, %r20;
	add.s64 	%rd14, %rd1, 7;
$L__BB0_3:
	.pragma "nounroll";
	ld.global.nc.u8 	%rs1, [%rd14+-7];
	cvt.u16.u8 	%rs2, %rs1;
	st.volatile.shared.u8 	[_ZZ16read_only_kernelPKciE3tmp], %rs2;
	ld.global.nc.u8 	%rs3, [%rd14+-6];
	cvt.u16.u8 	%rs4, %rs3;
	st.volatile.shared.u8 	[_ZZ16read_only_kernelPKciE3tmp], %rs4;
	ld.global.nc.u8 	%rs5, [%rd14+-5];
	cvt.u16.u8 	%rs6, %rs5;
	st.volatile.shared.u8 	[_ZZ16read_only_kernelPKciE3tmp], %rs6;
	ld.global.nc.u8 	%rs7, [%rd14+-4];
	cvt.u16.u8 	%rs8, %rs7;
	st.volatile.shared.u8 	[_ZZ16read_only_kernelPKciE3tmp], %rs8;
	ld.global.nc.u8 	%rs9, [%rd14+-3];
	cvt.u16.u8 	%rs10, %rs9;
	st.volatile.shared.u8 	[_ZZ16read_only_kernelPKciE3tmp], %rs10;
	ld.global.nc.u8 	%rs11, [%rd14+-2];
	cvt.u16.u8 	%rs12, %rs11;
	st.volatile.shared.u8 	[_ZZ16read_only_kernelPKciE3tmp], %rs12;
	ld.global.nc.u8 	%rs13, [%rd14+-1];
	cvt.u16.u8 	%rs14, %rs13;
	st.volatile.shared.u8 	[_ZZ16read_only_kernelPKciE3tmp], %rs14;
	ld.global.nc.u8 	%rs15, [%rd14];
	cvt.u16.u8 	%rs16, %rs15;
	st.volatile.shared.u8 	[_ZZ16read_only_kernelPKciE3tmp], %rs16;
	ld.global.nc.u8 	%rs17, [%rd14+1];
	cvt.u16.u8 	%rs18, %rs17;
	st.volatile.shared.u8 	[_ZZ16read_only_kernelPKciE3tmp], %rs18;
	ld.global.nc.u8 	%rs19, [%rd14+2];
	cvt.u16.u8 	%rs20, %rs19;
	st.volatile.shared.u8 	[_ZZ16read_only_kernelPKciE3tmp], %rs20;
	ld.global.nc.u8 	%rs21, [%rd14+3];
	cvt.u16.u8 	%rs22, %rs21;
	st.volatile.shared.u8 	[_ZZ16read_only_kernelPKciE3tmp], %rs22;
	ld.global.nc.u8 	%rs23, [%rd14+4];
	cvt.u16.u8 	%rs24, %rs23;
	st.volatile.shared.u8 	[_ZZ16read_only_kernelPKciE3tmp], %rs24;
	ld.global.nc.u8 	%rs25, [%rd14+5];
	cvt.u16.u8 	%rs26, %rs25;
	st.volatile.shared.u8 	[_ZZ16read_only_kernelPKciE3tmp], %rs26;
	ld.global.nc.u8 	%rs27, [%rd14+6];
	cvt.u16.u8 	%rs28, %rs27;
	st.volatile.shared.u8 	[_ZZ16read_only_kernelPKciE3tmp], %rs28;
	ld.global.nc.u8 	%rs29, [%rd14+7];
	cvt.u16.u8 	%rs30, %rs29;
	st.volatile.shared.u8 	[_ZZ16read_only_kernelPKciE3tmp], %rs30;
	ld.global.nc.u8 	%rs31, [%rd14+8];
	cvt.u16.u8 	%rs32, %rs31;
	st.volatile.shared.u8 	[_ZZ16read_only_kernelPKciE3tmp], %rs32;
	add.s32 	%r18, %r18, 16;
	add.s64 	%rd14, %rd14, 16;
	setp.ne.s32 	%p3, %r18, 0;
	@%p3 bra 	$L__BB0_3;
$L__BB0_4:
	setp.eq.s32 	%p4, %r1, 0;
	@%p4 bra 	$L__BB0_13;
	and.b32  	%r7, %r16, 7;
	setp.lt.u32 	%p5, %r1, 8;
	@%p5 bra 	$L__BB0_7;
	cvt.u64.u32 	%rd9, %r20;
	add.s64 	%rd10, %rd1, %rd9;
	ld.global.nc.u8 	%rs33, [%rd10];
	cvt.u16.u8 	%rs34, %rs33;
	st.volatile.shared.u8 	[_ZZ16read_only_kernelPKciE3tmp], %rs34;
	ld.global.nc.u8 	%rs35, [%rd10+1];
	cvt.u16.u8 	%rs36, %rs35;
	st.volatile.shared.u8 	[_ZZ16read_only_kernelPKciE3tmp], %rs36;
	ld.global.nc.u8 	%rs37, [%rd10+2];
	cvt.u16.u8 	%rs38, %rs37;
	st.volatile.shared.u8 	[_ZZ16read_only_kernelPKciE3tmp], %rs38;
	ld.global.nc.u8 	%rs39, [%rd10+3];
	cvt.u16.u8 	%rs40, %rs39;
	st.volatile.shared.u8 	[_ZZ16read_only_kernelPKciE3tmp], %rs40;
	ld.global.nc.u8 	%rs41, [%rd10+4];
	cvt.u16.u8 	%rs42, %rs41;
	st.volatile.shared.u8 	[_ZZ16read_only_kernelPKciE3tmp], %rs42;
	ld.global.nc.u8 	%rs43, [%rd10+5];
	cvt.u16.u8 	%rs44, %rs43;
	st.volatile.shared.u8 	[_ZZ16read_only_kernelPKciE3tmp], %rs44;
	ld.global.nc.u8 	%rs45, [%rd10+6];
	cvt.u16.u8 	%rs46, %rs45;
	st.volatile.shared.u8 	[_ZZ16read_only_kernelPKciE3tmp], %rs46;
	ld.global.nc.u8 	%rs47, [%rd10+7];
	cvt.u16.u8 	%rs48, %rs47;
	st.volatile.shared.u8 	[_ZZ16read_only_kernelPKciE3tmp], %rs48;
	add.s32 	%r20, %r20, 8;
$L__BB0_7:
	setp.eq.s32 	%p6, %r7, 0;
	@%p6 bra 	$L__BB0_13;
	and.b32  	%r10, %r16, 3;
	setp.lt.u32 	%p7, %r7, 4;
	@%p7 bra 	$L__BB0_10;
	cvt.u64.u32 	%rd11, %r20;
	add.s64 	%rd12, %rd1, %rd11;
	ld.global.nc.u8 	%rs49, [%rd12];
	cvt.u16.u8 	%rs50, %rs49;
	st.volatile.shared.u8 	[_ZZ16read_only_kernelPKciE3tmp], %rs50;
	ld.global.nc.u8 	%rs51, [%rd12+1];
	cvt.u16.u8 	%rs52, %rs51;
	st.volatile.shared.u8 	[_ZZ16read_only_kernelPKciE3tmp], %rs52;
	ld.global.nc.u8 	%rs53, [%rd12+2];
	cvt.u16.u8 	%rs54, %rs53;
	st.volatile.shared.u8 	[_ZZ16read_only_kernelPKciE3tmp], %rs54;
	ld.global.nc.u8 	%rs55, [%rd12+3];
	cvt.u16.u8 	%rs56, %rs55;
	st.volatile.shared.u8 	[_ZZ16read_only_kernelPKciE3tmp], %rs56;
	add.s32 	%r20, %r20, 4;
$L__BB0_10:
	setp.eq.s32 	%p8, %r10, 0;
	@%p8 bra 	$L__BB0_13;
	cvt.u64.u32 	%rd13, %r20;
	add.s64 	%rd15, %rd1, %rd13;
	neg.s32 	%r22, %r10;
$L__BB0_12:
	.pragma "nounroll";
	ld.global.nc.u8 	%rs57, [%rd15];
	cvt.u16.u8 	%rs58, %rs57;
	st.volatile.shared.u8 	[_ZZ16read_only_kernelPKciE3tmp], %rs58;
	add.s64 	%rd15, %rd15, 1;
	add.s32 	%r22, %r22, 1;
	setp.ne.s32 	%p9, %r22, 0;
	@%p9 bra 	$L__BB0_12;
$L__BB0_13:
	ret;

}


// ===== COMPILED SASS (sm_100) =====

	.target	sm_100

	.elftype	@"ET_EXEC"


//--------------------- .note.nv.tkinfo           --------------------------
	.section	.note.nv.tkinfo,"",@"SHT_NOTE"
	.sectionflags	@"SHF_NOTE_NV_TKINFO"
	.tkinfo
        /*0018*/ 	.word	0x00000002
        /*0030*/ 	.string	""
        /*0030*/ 	.string	"ptxas"
        /*0030*/ 	.string	"Cuda compilation tools, release 13.0, V13.0.88"
        /*0030*/ 	.string	"Build cuda_13.0.r13.0/compiler.36424714_0"
        /*0030*/ 	.string	"-arch sm_100 -m 64 "



//--------------------- .note.nv.cuinfo           --------------------------
	.section	.note.nv.cuinfo,"",@"SHT_NOTE"
	.sectionflags	@"SHF_NOTE_NV_CUINFO"
        /*0018*/ 	.short	0x0002
        /*001a*/ 	.short	0x0064
        /*001c*/ 	.short	0x0082
	.zero		2


//--------------------- .nv.info                  --------------------------
	.section	.nv.info,"",@"SHT_CUDA_INFO"
	.align	4


	//----- nvinfo : EIATTR_REGCOUNT
	.align		4
        /*0000*/ 	.byte	0x04, 0x2f
        /*0002*/ 	.short	(.L_1 - .L_0)
	.align		4
.L_0:
        /*0004*/ 	.word	index@(_Z16read_only_kernelPKci)
        /*0008*/ 	.word	0x00000019


	//----- nvinfo : EIATTR_FRAME_SIZE
	.align		4
.L_1:
        /*000c*/ 	.byte	0x04, 0x11
        /*000e*/ 	.short	(.L_3 - .L_2)
	.align		4
.L_2:
        /*0010*/ 	.word	index@(_Z16read_only_kernelPKci)
        /*0014*/ 	.word	0x00000000


	//----- nvinfo : EIATTR_MIN_STACK_SIZE
	.align		4
.L_3:
        /*0018*/ 	.byte	0x04, 0x12
        /*001a*/ 	.short	(.L_5 - .L_4)
	.align		4
.L_4:
        /*001c*/ 	.word	index@(_Z16read_only_kernelPKci)
        /*0020*/ 	.word	0x00000000
.L_5:


//--------------------- .nv.compat                --------------------------
	.section	.nv.compat,"",@"SHT_CUDA_COMPAT_INFO"
	.align	4
        /*0000*/ 	.byte	0x02, 0x09, 0x00, 0x00, 0x02, 0x02, 0x01, 0x00, 0x02, 0x05, 0x05, 0x00, 0x03, 0x07, 0x01, 0x01
        /*0010*/ 	.byte	0x02, 0x03, 0x00, 0x00, 0x02, 0x06, 0x01, 0x00, 0x04, 0x0b, 0x08, 0x00, 0x09, 0x00, 0x00, 0x00
        /*0020*/ 	.byte	0x00, 0x00, 0x00, 0x00


//--------------------- .nv.info._Z16read_only_kernelPKci --------------------------
	.section	.nv.info._Z16read_only_kernelPKci,"",@"SHT_CUDA_INFO"
	.sectionflags	@""
	.align	4


	//----- nvinfo : EIATTR_CUDA_API_VERSION
	.align		4
        /*0000*/ 	.byte	0x04, 0x37
        /*0002*/ 	.short	(.L_7 - .L_6)
.L_6:
        /*0004*/ 	.word	0x00000082


	//----- nvinfo : EIATTR_KPARAM_INFO
	.align		4
.L_7:
        /*0008*/ 	.byte	0x04, 0x17
        /*000a*/ 	.short	(.L_9 - .L_8)
.L_8:
        /*000c*/ 	.word	0x00000000
        /*0010*/ 	.short	0x0001
        /*0012*/ 	.short	0x0008
        /*0014*/ 	.byte	0x00, 0xf0, 0x11, 0x00


	//----- nvinfo : EIATTR_KPARAM_INFO
	.align		4
.L_9:
        /*0018*/ 	.byte	0x04, 0x17
        /*001a*/ 	.short	(.L_11 - .L_10)
.L_10:
        /*001c*/ 	.word	0x00000000
        /*0020*/ 	.short	0x0000
        /*0022*/ 	.short	0x0000
        /*0024*/ 	.byte	0x00, 0xf5, 0x21, 0x00


	//----- nvinfo : EIATTR_SPARSE_MMA_MASK
	.align		4
.L_11:
        /*0028*/ 	.byte	0x03, 0x50
        /*002a*/ 	.short	0x0000


	//----- nvinfo : EIATTR_MAXREG_COUNT
	.align		4
        /*002c*/ 	.byte	0x03, 0x1b
        /*002e*/ 	.short	0x00ff


	//----- nvinfo : EIATTR_MERCURY_ISA_VERSION
	.align		4
        /*0030*/ 	.byte	0x03, 0x5f
        /*0032*/ 	.short	0x0101


	//----- nvinfo : EIATTR_VRC_CTA_INIT_COUNT
	.align		4
        /*0034*/ 	.byte	0x02, 0x4a
	.zero		1
	.zero		1


	//----- nvinfo : EIATTR_EXIT_INSTR_OFFSETS
	.align		4
        /*0038*/ 	.byte	0x04, 0x1c
        /*003a*/ 	.short	(.L_13 - .L_12)


	//   ....[0]....
.L_12:
        /*003c*/ 	.word	0x00000030


	//   ....[1]....
        /*0040*/ 	.word	0x00000390


	//   ....[2]....
        /*0044*/ 	.word	0x00000550


	//   ....[3]....
        /*0048*/ 	.word	0x00000690


	//   ....[4]....
        /*004c*/ 	.word	0x00000780


	//----- nvinfo : EIATTR_CBANK_PARAM_SIZE
	.align		4
.L_13:
        /*0050*/ 	.byte	0x03, 0x19
        /*0052*/ 	.short	0x000c


	//----- nvinfo : EIATTR_PARAM_CBANK
	.align		4
        /*0054*/ 	.byte	0x04, 0x0a
        /*0056*/ 	.short	(.L_15 - .L_14)
	.align		4
.L_14:
        /*0058*/ 	.word	index@(.nv.constant0._Z16read_only_kernelPKci)
        /*005c*/ 	.short	0x0380
        /*005e*/ 	.short	0x000c


	//----- nvinfo : EIATTR_SW_WAR
	.align		4
.L_15:
        /*0060*/ 	.byte	0x04, 0x36
        /*0062*/ 	.short	(.L_17 - .L_16)
.L_16:
        /*0064*/ 	.word	0x00000008
.L_17:


//--------------------- .nv.callgraph             --------------------------
	.section	.nv.callgraph,"",@"SHT_CUDA_CALLGRAPH"
	.align	4
	.sectionentsize	8
	.align		4
        /*0000*/ 	.word	0x00000000
	.align		4
        /*0004*/ 	.word	0xffffffff
	.align		4
        /*0008*/ 	.word	0x00000000
	.align		4
        /*000c*/ 	.word	0xfffffffe
	.align		4
        /*0010*/ 	.word	0x00000000
	.align		4
        /*0014*/ 	.word	0xfffffffd
	.align		4
        /*0018*/ 	.word	0x00000000
	.align		4
        /*001c*/ 	.word	0xfffffffc


//--------------------- .text._Z16read_only_kernelPKci --------------------------
	.section	.text._Z16read_only_kernelPKci,"ax",@progbits
	.align	128
        .global         _Z16read_only_kernelPKci
        .type           _Z16read_only_kernelPKci,@function
        .size           _Z16read_only_kernelPKci,(.L_x_6 - _Z16read_only_kernelPKci)
        .other          _Z16read_only_kernelPKci,@"STO_CUDA_ENTRY STV_DEFAULT"
_Z16read_only_kernelPKci:
.text._Z16read_only_kernelPKci:
[----:B------:R-:W-:Y:S08]  /*0000*/  LDC R1, c[0x0][0x37c] ;  /* 0x0000df00ff017b82 */ /* 0x000ff00000000800 */
[----:B------:R-:W0:Y:S02]  /*0010*/  LDC R4, c[0x0][0x388] ;  /* 0x0000e200ff047b82 */ /* 0x000e240000000800 */
[----:B0-----:R-:W-:-:S13]  /*0020*/  ISETP.GE.AND P0, PT, R4, 0x1, PT ;  /* 0x000000010400780c */ /* 0x001fda0003f06270 */
[----:B------:R-:W-:Y:S05]  /*0030*/  @!P0 EXIT ;  /* 0x000000000000894d */ /* 0x000fea0003800000 */
[C---:B------:R-:W-:Y:S01]  /*0040*/  ISETP.GE.U32.AND P1, PT, R4.reuse, 0x10, PT ;  /* 0x000000100400780c */ /* 0x040fe20003f26070 */
[----:B------:R-:W0:Y:S01]  /*0050*/  LDCU.64 UR8, c[0x0][0x358] ;  /* 0x00006b00ff0877ac */ /* 0x000e220008000a00 */
[----:B------:R-:W-:Y:S01]  /*0060*/  LOP3.LUT R21, R4, 0xf, RZ, 0xc0, !PT ;  /* 0x0000000f04157812 */ /* 0x000fe200078ec0ff */
[----:B------:R-:W-:-:S03]  /*0070*/  IMAD.MOV.U32 R0, RZ, RZ, RZ ;  /* 0x000000ffff007224 */ /* 0x000fc600078e00ff */
[----:B------:R-:W-:-:S07]  /*0080*/  ISETP.NE.AND P0, PT, R21, RZ, PT ;  /* 0x000000ff1500720c */ /* 0x000fce0003f05270 */
[----:B------:R-:W-:Y:S06]  /*0090*/  @!P1 BRA `(.L_x_0) ;  /* 0x0000000000bc9947 */ /* 0x000fec0003800000 */
[----:B------:R-:W1:Y:S01]  /*00a0*/  LDCU.64 UR6, c[0x0][0x380] ;  /* 0x00007000ff0677ac */ /* 0x000e620008000a00 */
[----:B------:R-:W2:Y:S01]  /*00b0*/  S2UR UR5, SR_CgaCtaId ;  /* 0x00000000000579c3 */ /* 0x000ea20000008800 */
[----:B------:R-:W-:Y:S01]  /*00c0*/  LOP3.LUT R0, R4, 0x7ffffff0, RZ, 0xc0, !PT ;  /* 0x7ffffff004007812 */ /* 0x000fe200078ec0ff */
[----:B------:R-:W-:-:S04]  /*00d0*/  UMOV UR4, 0x400 ;  /* 0x0000040000047882 */ /* 0x000fc80000000000 */
[----:B------:R-:W-:Y:S01]  /*00e0*/  IMAD.MOV R5, RZ, RZ, -R0 ;  /* 0x000000ffff057224 */ /* 0x000fe200078e0a00 */
[----:B-1----:R-:W-:-:S04]  /*00f0*/  UIADD3 UR6, UP0, UPT, UR6, 0x7, URZ ;  /* 0x0000000706067890 */ /* 0x002fc8000ff1e0ff */
[----:B------:R-:W-:Y:S02]  /*0100*/  UIADD3.X UR7, UPT, UPT, URZ, UR7, URZ, UP0, !UPT ;  /* 0x00000007ff077290 */ /* 0x000fe400087fe4ff */
[----:B------:R-:W-:Y:S01]  /*0110*/  IMAD.U32 R2, RZ, RZ, UR6 ;  /* 0x00000006ff027e24 */ /* 0x000fe2000f8e00ff */
[----:B--2---:R-:W-:-:S03]  /*0120*/  ULEA UR4, UR5, UR4, 0x18 ;  /* 0x0000000405047291 */ /* 0x004fc6000f8ec0ff */
[----:B------:R-:W-:-:S09]  /*0130*/  IMAD.U32 R3, RZ, RZ, UR7 ;  /* 0x00000007ff037e24 */ /* 0x000fd2000f8e00ff */
.L_x_1:
[----:B01----:R-:W2:Y:S04]  /*0140*/  LDG.E.U8.CONSTANT R22, desc[UR8][R2.64+-0x7] ;  /* 0xfffff90802167981 */ /* 0x003ea8000c1e9100 */
[----:B------:R-:W3:Y:S04]  /*0150*/  LDG.E.U8.CONSTANT R6, desc[UR8][R2.64+-0x6] ;  /* 0xfffffa0802067981 */ /* 0x000ee8000c1e9100 */
[----:B------:R-:W4:Y:S04]  /*0160*/  LDG.E.U8.CONSTANT R7, desc[UR8][R2.64+-0x5] ;  /* 0xfffffb0802077981 */ /* 0x000f28000c1e9100 */
[----:B------:R-:W5:Y:S04]  /*0170*/  LDG.E.U8.CONSTANT R8, desc[UR8][R2.64+-0x4] ;  /* 0xfffffc0802087981 */ /* 0x000f68000c1e9100 */
        /* <DEDUP_REMOVED lines=11> */
[----:B------:R0:W5:Y:S01]  /*0230*/  LDG.E.U8.CONSTANT R20, desc[UR8][R2.64+0x8] ;  /* 0x0000080802147981 */ /* 0x000162000c1e9100 */
[----:B------:R-:W-:-:S05]  /*0240*/  VIADD R5, R5, 0x10 ;  /* 0x0000001005057836 */ /* 0x000fca0000000000 */
[----:B------:R-:W-:Y:S02]  /*0250*/  ISETP.NE.AND P1, PT, R5, RZ, PT ;  /* 0x000000ff0500720c */ /* 0x000fe40003f25270 */
[----:B0-----:R-:W-:-:S05]  /*0260*/  IADD3 R2, P2, PT, R2, 0x10, RZ ;  /* 0x0000001002027810 */ /* 0x001fca0007f5e0ff */
[----:B------:R-:W-:Y:S01]  /*0270*/  IMAD.X R3, RZ, RZ, R3, P2 ;  /* 0x000000ffff037224 */ /* 0x000fe200010e0603 */
[----:B--2---:R1:W-:Y:S04]  /*0280*/  STS.U8 [UR4], R22 ;  /* 0x00000016ff007988 */ /* 0x0043e80008000004 */
[----:B---3--:R1:W-:Y:S04]  /*0290*/  STS.U8 [UR4], R6 ;  /* 0x00000006ff007988 */ /* 0x0083e80008000004 */
[----:B----4-:R1:W-:Y:S04]  /*02a0*/  STS.U8 [UR4], R7 ;  /* 0x00000007ff007988 */ /* 0x0103e80008000004 */
[----:B-----5:R1:W-:Y:S04]  /*02b0*/  STS.U8 [UR4], R8 ;  /* 0x00000008ff007988 */ /* 0x0203e80008000004 */
[----:B------:R1:W-:Y:S04]  /*02c0*/  STS.U8 [UR4], R9 ;  /* 0x00000009ff007988 */ /* 0x0003e80008000004 */
        /* <DEDUP_REMOVED lines=10> */
[----:B------:R1:W-:Y:S01]  /*0370*/  STS.U8 [UR4], R20 ;  /* 0x00000014ff007988 */ /* 0x0003e20008000004 */
[----:B------:R-:W-:Y:S05]  /*0380*/  @P1 BRA `(.L_x_1) ;  /* 0xfffffffc006c1947 */ /* 0x000fea000383ffff */
.L_x_0:
[----:B0-----:R-:W-:Y:S05]  /*0390*/  @!P0 EXIT ;  /* 0x000000000000894d */ /* 0x001fea0003800000 */
[----:B------:R-:W-:Y:S02]  /*03a0*/  ISETP.GE.U32.AND P0, PT, R21, 0x8, PT ;  /* 0x000000081500780c */ /* 0x000fe40003f06070 */
[----:B-1----:R-:W-:-:S04]  /*03b0*/  LOP3.LUT R13, R4, 0x7, RZ, 0xc0, !PT ;  /* 0x00000007040d7812 */ /* 0x002fc800078ec0ff */
[----:B------:R-:W-:-:S07]  /*03c0*/  ISETP.NE.AND P1, PT, R13, RZ, PT ;  /* 0x000000ff0d00720c */ /* 0x000fce0003f25270 */
[----:B------:R-:W-:Y:S06]  /*03d0*/  @!P0 BRA `(.L_x_2) ;  /* 0x00000000005c8947 */ /* 0x000fec0003800000 */
[----:B------:R-:W0:Y:S02]  /*03e0*/  LDCU.64 UR4, c[0x0][0x380] ;  /* 0x00007000ff0477ac */ /* 0x000e240008000a00 */
[----:B0-----:R-:W-:-:S05]  /*03f0*/  IADD3 R2, P0, PT, R0, UR4, RZ ;  /* 0x0000000400027c10 */ /* 0x001fca000ff1e0ff */
[----:B------:R-:W-:-:S05]  /*0400*/  IMAD.X R3, RZ, RZ, UR5, P0 ;  /* 0x00000005ff037e24 */ /* 0x000fca00080e06ff */
[----:B------:R-:W2:Y:S04]  /*0410*/  LDG.E.U8.CONSTANT R5, desc[UR8][R2.64] ;  /* 0x0000000802057981 */ /* 0x000ea8000c1e9100 */
[----:B------:R-:W3:Y:S04]  /*0420*/  LDG.E.U8.CONSTANT R6, desc[UR8][R2.64+0x1] ;  /* 0x0000010802067981 */ /* 0x000ee8000c1e9100 */
[----:B------:R-:W4:Y:S04]  /*0430*/  LDG.E.U8.CONSTANT R7, desc[UR8][R2.64+0x2] ;  /* 0x0000020802077981 */ /* 0x000f28000c1e9100 */
[----:B------:R-:W5:Y:S04]  /*0440*/  LDG.E.U8.CONSTANT R8, desc[UR8][R2.64+0x3] ;  /* 0x0000030802087981 */ /* 0x000f68000c1e9100 */
[----:B------:R-:W5:Y:S04]  /*0450*/  LDG.E.U8.CONSTANT R9, desc[UR8][R2.64+0x4] ;  /* 0x0000040802097981 */ /* 0x000f68000c1e9100 */
[----:B------:R-:W5:Y:S04]  /*0460*/  LDG.E.U8.CONSTANT R10, desc[UR8][R2.64+0x5] ;  /* 0x00000508020a7981 */ /* 0x000f68000c1e9100 */
[----:B------:R-:W5:Y:S04]  /*0470*/  LDG.E.U8.CONSTANT R11, desc[UR8][R2.64+0x6] ;  /* 0x00000608020b7981 */ /* 0x000f68000c1e9100 */
[----:B------:R-:W5:Y:S01]  /*0480*/  LDG.E.U8.CONSTANT R12, desc[UR8][R2.64+0x7] ;  /* 0x00000708020c7981 */ /* 0x000f62000c1e9100 */
[----:B------:R-:W0:Y:S01]  /*0490*/  S2UR UR5, SR_CgaCtaId ;  /* 0x00000000000579c3 */ /* 0x000e220000008800 */
[----:B------:R-:W-:Y:S01]  /*04a0*/  UMOV UR4, 0x400 ;  /* 0x0000040000047882 */ /* 0x000fe20000000000 */
[----:B------:R-:W-:Y:S01]  /*04b0*/  VIADD R0, R0, 0x8 ;  /* 0x0000000800007836 */ /* 0x000fe20000000000 */
[----:B0-----:R-:W-:-:S09]  /*04c0*/  ULEA UR4, UR5, UR4, 0x18 ;  /* 0x0000000405047291 */ /* 0x001fd2000f8ec0ff */
[----:B--2---:R0:W-:Y:S04]  /*04d0*/  STS.U8 [UR4], R5 ;  /* 0x00000005ff007988 */ /* 0x0041e80008000004 */
[----:B---3--:R0:W-:Y:S04]  /*04e0*/  STS.U8 [UR4], R6 ;  /* 0x00000006ff007988 */ /* 0x0081e80008000004 */
[----:B----4-:R0:W-:Y:S04]  /*04f0*/  STS.U8 [UR4], R7 ;  /* 0x00000007ff007988 */ /* 0x0101e80008000004 */
[----:B-----5:R0:W-:Y:S04]  /*0500*/  STS.U8 [UR4], R8 ;  /* 0x00000008ff007988 */ /* 0x0201e80008000004 */
[----:B------:R0:W-:Y:S04]  /*0510*/  STS.U8 [UR4], R9 ;  /* 0x00000009ff007988 */ /* 0x0001e80008000004 */
[----:B------:R0:W-:Y:S04]  /*0520*/  STS.U8 [UR4], R10 ;  /* 0x0000000aff007988 */ /* 0x0001e80008000004 */
[----:B------:R0:W-:Y:S04]  /*0530*/  STS.U8 [UR4], R11 ;  /* 0x0000000bff007988 */ /* 0x0001e80008000004 */
[----:B------:R0:W-:Y:S02]  /*0540*/  STS.U8 [UR4], R12 ;  /* 0x0000000cff007988 */ /* 0x0001e40008000004 */
.L_x_2:
[----:B------:R-:W-:Y:S05]  /*0550*/  @!P1 EXIT ;  /* 0x000000000000994d */ /* 0x000fea0003800000 */
[----:B------:R-:W-:Y:S02]  /*0560*/  ISETP.GE.U32.AND P0, PT, R13, 0x4, PT ;  /* 0x000000040d00780c */ /* 0x000fe40003f06070 */
[----:B------:R-:W-:-:S04]  /*0570*/  LOP3.LUT R4, R4, 0x3, RZ, 0xc0, !PT ;  /* 0x0000000304047812 */ /* 0x000fc800078ec0ff */
[----:B------:R-:W-:-:S07]  /*0580*/  ISETP.NE.AND P1, PT, R4, RZ, PT ;  /* 0x000000ff0400720c */ /* 0x000fce0003f25270 */
[----:B------:R-:W-:Y:S06]  /*0590*/  @!P0 BRA `(.L_x_3) ;  /* 0x00000000003c8947 */ /* 0x000fec0003800000 */
[----:B------:R-:W1:Y:S02]  /*05a0*/  LDCU.64 UR4, c[0x0][0x380] ;  /* 0x00007000ff0477ac */ /* 0x000e640008000a00 */
[----:B-1----:R-:W-:-:S05]  /*05b0*/  IADD3 R2, P0, PT, R0, UR4, RZ ;  /* 0x0000000400027c10 */ /* 0x002fca000ff1e0ff */
[----:B------:R-:W-:-:S05]  /*05c0*/  IMAD.X R3, RZ, RZ, UR5, P0 ;  /* 0x00000005ff037e24 */ /* 0x000fca00080e06ff */
[----:B0-----:R-:W2:Y:S04]  /*05d0*/  LDG.E.U8.CONSTANT R5, desc[UR8][R2.64] ;  /* 0x0000000802057981 */ /* 0x001ea8000c1e9100 */
[----:B------:R-:W3:Y:S04]  /*05e0*/  LDG.E.U8.CONSTANT R6, desc[UR8][R2.64+0x1] ;  /* 0x0000010802067981 */ /* 0x000ee8000c1e9100 */
[----:B------:R-:W4:Y:S04]  /*05f0*/  LDG.E.U8.CONSTANT R7, desc[UR8][R2.64+0x2] ;  /* 0x0000020802077981 */ /* 0x000f28000c1e9100 */
        /* <DEDUP_REMOVED lines=8> */
[----:B-----5:R1:W-:Y:S02]  /*0680*/  STS.U8 [UR4], R8 ;  /* 0x00000008ff007988 */ /* 0x0203e40008000004 */
.L_x_3:
[----:B------:R-:W-:Y:S05]  /*0690*/  @!P1 EXIT ;  /* 0x000000000000994d */ /* 0x000fea0003800000 */
[----:B------:R-:W2:Y:S01]  /*06a0*/  LDCU.64 UR6, c[0x0][0x380] ;  /* 0x00007000ff0677ac */ /* 0x000ea20008000a00 */
[----:B------:R-:W3:Y:S01]  /*06b0*/  S2UR UR5, SR_CgaCtaId ;  /* 0x00000000000579c3 */ /* 0x000ee20000008800 */
[----:B------:R-:W-:Y:S01]  /*06c0*/  IMAD.MOV R4, RZ, RZ, -R4 ;  /* 0x000000ffff047224 */ /* 0x000fe200078e0a04 */
[----:B------:R-:W-:Y:S01]  /*06d0*/  UMOV UR4, 0x400 ;  /* 0x0000040000047882 */ /* 0x000fe20000000000 */
[----:B--2---:R-:W-:-:S05]  /*06e0*/  IADD3 R2, P0, PT, R0, UR6, RZ ;  /* 0x0000000600027c10 */ /* 0x004fca000ff1e0ff */
[----:B------:R-:W-:Y:S01]  /*06f0*/  IMAD.X R3, RZ, RZ, UR7, P0 ;  /* 0x00000007ff037e24 */ /* 0x000fe200080e06ff */
[----:B---3--:R-:W-:-:S12]  /*0700*/  ULEA UR4, UR5, UR4, 0x18 ;  /* 0x0000000405047291 */ /* 0x008fd8000f8ec0ff */
.L_x_4:
[----:B--2---:R2:W3:Y:S01]  /*0710*/  LDG.E.U8.CONSTANT R0, desc[UR8][R2.64] ;  /* 0x0000000802007981 */ /* 0x0044e2000c1e9100 */
[----:B------:R-:W-:-:S05]  /*0720*/  VIADD R4, R4, 0x1 ;  /* 0x0000000104047836 */ /* 0x000fca0000000000 */
[----:B------:R-:W-:Y:S02]  /*0730*/  ISETP.NE.AND P0, PT, R4, RZ, PT ;  /* 0x000000ff0400720c */ /* 0x000fe40003f05270 */
[----:B--2---:R-:W-:-:S05]  /*0740*/  IADD3 R2, P1, PT, R2, 0x1, RZ ;  /* 0x0000000102027810 */ /* 0x004fca0007f3e0ff */
[----:B------:R-:W-:Y:S01]  /*0750*/  IMAD.X R3, RZ, RZ, R3, P1 ;  /* 0x000000ffff037224 */ /* 0x000fe200008e0603 */
[----:B---3--:R2:W-:Y:S05]  /*0760*/  STS.U8 [UR4], R0 ;  /* 0x00000000ff007988 */ /* 0x0085ea0008000004 */
[----:B------:R-:W-:Y:S05]  /*0770*/  @P0 BRA `(.L_x_4) ;  /* 0xfffffffc00e40947 */ /* 0x000fea000383ffff */
[----:B------:R-:W-:Y:S05]  /*0780*/  EXIT ;  /* 0x000000000000794d */ /* 0x000fea0003800000 */
.L_x_5:
[----:B------:R-:W-:-:S00]  /*0790*/  BRA `(.L_x_5) ;  /* 0xfffffffc00fc7947 */ /* 0x000fc0000383ffff */
[----:B------:R-:W-:-:S00]  /*07a0*/  NOP ;  /* 0x0000000000007918 */ /* 0x000fc00000000000 */
        /* <DEDUP_REMOVED lines=13> */
.L_x_6:


//--------------------- .nv.shared._Z16read_only_kernelPKci --------------------------
	.section	.nv.shared._Z16read_only_kernelPKci,"aw",@nobits
	.sectionflags	@""
.nv.shared._Z16read_only_kernelPKci:
	.zero		1025


//--------------------- .nv.shared.reserved.0     --------------------------
	.section	.nv.shared.reserved.0,"aw",@nobits
	.weak		__nv_reservedSMEM_offset_0_alias
	.size		__nv_reservedSMEM_offset_0_alias, 0, 64
	.other		__nv_reservedSMEM_offset_0_alias,@"STO_CUDA_RESERVED_SHARED STV_DEFAULT"
__nv_reservedSMEM_offset_0_alias:
	.zero		0
	.zero		64


//--------------------- .nv.constant0._Z16read_only_kernelPKci --------------------------
	.section	.nv.constant0._Z16read_only_kernelPKci,"a",@progbits
	.sectionflags	@""
	.align	4
.nv.constant0._Z16read_only_kernelPKci:
	.zero		908


//--------------------- SYMBOLS --------------------------

	.type		.nv.reservedSmem.offset0,@object
	.size		.nv.reservedSmem.offset0,0x4
	.type		.nv.reservedSmem.cap,@object
	.size		.nv.reservedSmem.cap,0x4
